	.headerflags	@"EF_CUDA_TEXMODE_UNIFIED EF_CUDA_64BIT_ADDRESS EF_CUDA_ACCELERATORS EF_CUDA_SM90 EF_CUDA_VIRTUAL_SM(EF_CUDA_SM90)"
	.elftype	@"ET_EXEC"


//--------------------- .nv.info                  --------------------------
	.section	.nv.info,"",@"SHT_CUDA_INFO"
	.align	4


	//----- nvinfo : EIATTR_REGCOUNT
	.align		4
        /*0000*/ 	.byte	0x04, 0x2f
        /*0002*/ 	.short	(.L_3 - .L_2)
	.align		4
.L_2:
        /*0004*/ 	.word	index@(triton_poi_fused__native_batch_norm_legit_no_training_relu_6)
        /*0008*/ 	.word	0x00000011


	//----- nvinfo : EIATTR_MIN_STACK_SIZE
	.align		4
.L_3:
        /*000c*/ 	.byte	0x04, 0x12
        /*000e*/ 	.short	(.L_5 - .L_4)
	.align		4
.L_4:
        /*0010*/ 	.word	index@(triton_poi_fused__native_batch_norm_legit_no_training_relu_6)
        /*0014*/ 	.word	0x00000000


	//----- nvinfo : EIATTR_FRAME_SIZE
	.align		4
.L_5:
        /*0018*/ 	.byte	0x04, 0x11
        /*001a*/ 	.short	(.L_7 - .L_6)
	.align		4
.L_6:
        /*001c*/ 	.word	index@(triton_poi_fused__native_batch_norm_legit_no_training_relu_6)
        /*0020*/ 	.word	0x00000000


	//----- nvinfo : EIATTR_MIN_STACK_SIZE
	.align		4
.L_7:
        /*0024*/ 	.byte	0x04, 0x12
        /*0026*/ 	.short	(.L_9 - .L_8)
	.align		4
.L_8:
        /*0028*/ 	.word	index@(triton_poi_fused__native_batch_norm_legit_no_training_relu_6)
        /*002c*/ 	.word	0x00000000
.L_9:


//--------------------- .nv.info.triton_poi_fused__native_batch_norm_legit_no_training_relu_6 --------------------------
	.section	.nv.info.triton_poi_fused__native_batch_norm_legit_no_training_relu_6,"",@"SHT_CUDA_INFO"
	.sectionflags	@""
	.align	4


	//----- nvinfo : EIATTR_CUDA_API_VERSION
	.align		4
        /*0000*/ 	.byte	0x04, 0x37
        /*0002*/ 	.short	(.L_11 - .L_10)
.L_10:
        /*0004*/ 	.word	0x0000007c


	//----- nvinfo : EIATTR_KPARAM_INFO
	.align		4
.L_11:
        /*0008*/ 	.byte	0x04, 0x17
        /*000a*/ 	.short	(.L_13 - .L_12)
.L_12:
        /*000c*/ 	.word	0x00000000
        /*0010*/ 	.short	0x0006
        /*0012*/ 	.short	0x0030
        /*0014*/ 	.byte	0x00, 0xf0, 0x11, 0x00


	//----- nvinfo : EIATTR_KPARAM_INFO
	.align		4
.L_13:
        /*0018*/ 	.byte	0x04, 0x17
        /*001a*/ 	.short	(.L_15 - .L_14)
.L_14:
        /*001c*/ 	.word	0x00000000
        /*0020*/ 	.short	0x0005
        /*0022*/ 	.short	0x0028
        /*0024*/ 	.byte	0x00, 0xf4, 0x21, 0x00


	//----- nvinfo : EIATTR_KPARAM_INFO
	.align		4
.L_15:
        /*0028*/ 	.byte	0x04, 0x17
        /*002a*/ 	.short	(.L_17 - .L_16)
.L_16:
        /*002c*/ 	.word	0x00000000
        /*0030*/ 	.short	0x0004
        /*0032*/ 	.short	0x0020
        /*0034*/ 	.byte	0x00, 0xf4, 0x21, 0x00


	//----- nvinfo : EIATTR_KPARAM_INFO
	.align		4
.L_17:
        /*0038*/ 	.byte	0x04, 0x17
        /*003a*/ 	.short	(.L_19 - .L_18)
.L_18:
        /*003c*/ 	.word	0x00000000
        /*0040*/ 	.short	0x0003
        /*0042*/ 	.short	0x0018
        /*0044*/ 	.byte	0x00, 0xf4, 0x21, 0x00


	//----- nvinfo : EIATTR_KPARAM_INFO
	.align		4
.L_19:
        /*0048*/ 	.byte	0x04, 0x17
        /*004a*/ 	.short	(.L_21 - .L_20)
.L_20:
        /*004c*/ 	.word	0x00000000
        /*0050*/ 	.short	0x0002
        /*0052*/ 	.short	0x0010
        /*0054*/ 	.byte	0x00, 0xf4, 0x21, 0x00


	//----- nvinfo : EIATTR_KPARAM_INFO
	.align		4
.L_21:
        /*0058*/ 	.byte	0x04, 0x17
        /*005a*/ 	.short	(.L_23 - .L_22)
.L_22:
        /*005c*/ 	.word	0x00000000
        /*0060*/ 	.short	0x0001
        /*0062*/ 	.short	0x0008
        /*0064*/ 	.byte	0x00, 0xf4, 0x21, 0x00


	//----- nvinfo : EIATTR_KPARAM_INFO
	.align		4
.L_23:
        /*0068*/ 	.byte	0x04, 0x17
        /*006a*/ 	.short	(.L_25 - .L_24)
.L_24:
        /*006c*/ 	.word	0x00000000
        /*0070*/ 	.short	0x0000
        /*0072*/ 	.short	0x0000
        /*0074*/ 	.byte	0x00, 0xf4, 0x21, 0x00


	//----- nvinfo : EIATTR_SPARSE_MMA_MASK
	.align		4
.L_25:
        /*0078*/ 	.byte	0x03, 0x50
        /*007a*/ 	.short	0x0000


	//----- nvinfo : EIATTR_MAXREG_COUNT
	.align		4
        /*007c*/ 	.byte	0x03, 0x1b
        /*007e*/ 	.short	0x00ff


	//----- nvinfo : EIATTR_EXIT_INSTR_OFFSETS
	.align		4
        /*0080*/ 	.byte	0x04, 0x1c
        /*0082*/ 	.short	(.L_27 - .L_26)


	//   ....[0]....
.L_26:
        /*0084*/ 	.word	0x00000360


	//----- nvinfo : EIATTR_REQNTID
	.align		4
.L_27:
        /*0088*/ 	.byte	0x04, 0x10
        /*008a*/ 	.short	(.L_29 - .L_28)
.L_28:
        /*008c*/ 	.word	0x00000100
        /*0090*/ 	.word	0x00000001
        /*0094*/ 	.word	0x00000001


	//----- nvinfo : EIATTR_CBANK_PARAM_SIZE
	.align		4
.L_29:
        /*0098*/ 	.byte	0x03, 0x19
        /*009a*/ 	.short	0x0034


	//----- nvinfo : EIATTR_PARAM_CBANK
	.align		4
        /*009c*/ 	.byte	0x04, 0x0a
        /*009e*/ 	.short	(.L_31 - .L_30)
	.align		4
.L_30:
        /*00a0*/ 	.word	index@(.nv.constant0.triton_poi_fused__native_batch_norm_legit_no_training_relu_6)
        /*00a4*/ 	.short	0x0210
        /*00a6*/ 	.short	0x0034


	//----- nvinfo : EIATTR_SW_WAR
	.align		4
.L_31:
        /*00a8*/ 	.byte	0x04, 0x36
        /*00aa*/ 	.short	(.L_33 - .L_32)
.L_32:
        /*00ac*/ 	.word	0x00000008
.L_33:


//--------------------- .nv.callgraph             --------------------------
	.section	.nv.callgraph,"",@"SHT_CUDA_CALLGRAPH"
	.align	4
	.sectionentsize	8
	.align		4
        /*0000*/ 	.word	0x00000000
	.align		4
        /*0004*/ 	.word	0xffffffff
	.align		4
        /*0008*/ 	.word	0x00000000
	.align		4
        /*000c*/ 	.word	0xfffffffe
	.align		4
        /*0010*/ 	.word	0x00000000
	.align		4
        /*0014*/ 	.word	0xfffffffd
	.align		4
        /*0018*/ 	.word	0x00000000
	.align		4
        /*001c*/ 	.word	0xfffffffc


//--------------------- .nv.constant4             --------------------------
	.section	.nv.constant4,"a",@progbits
	.align	8
	.align		8
.nv.constant4:
        /*0000*/ 	.dword	_$_str
	.align		8
        /*0008*/ 	.dword	_$_str_$_2


//--------------------- .text.triton_poi_fused__native_batch_norm_legit_no_training_relu_6 --------------------------
	.section	.text.triton_poi_fused__native_batch_norm_legit_no_training_relu_6,"ax",@progbits
	.align	128
        .global         triton_poi_fused__native_batch_norm_legit_no_training_relu_6
        .type           triton_poi_fused__native_batch_norm_legit_no_training_relu_6,@function
        .size           triton_poi_fused__native_batch_norm_legit_no_training_relu_6,(.L_x_1 - triton_poi_fused__native_batch_norm_legit_no_training_relu_6)
        .other          triton_poi_fused__native_batch_norm_legit_no_training_relu_6,@"STO_CUDA_ENTRY STV_DEFAULT"
triton_poi_fused__native_batch_norm_legit_no_training_relu_6:
.text.triton_poi_fused__native_batch_norm_legit_no_training_relu_6:
[----:B------:R-:W-:Y:S01]  /*0000*/  LDC R1, c[0x0][0x28] ;  /* 0x00000a00ff017b82 */ /* 0x000fe20000000800 */
[----:B------:R-:W1:Y:S07]  /*0010*/  S2R R0, SR_TID.X ;  /* 0x0000000000007919 */ /* 0x000e6e0000002100 */
[----:B------:R-:W2:Y:S01]  /*0020*/  LDC.64 R6, c[0x0][0x220] ;  /* 0x00008800ff067b82 */ /* 0x000ea20000000a00 */
[----:B------:R-:W-:Y:S01]  /*0030*/  ULDC.64 UR4, c[0x0][0x208] ;  /* 0x0000820000047ab9 */ /* 0x000fe20000000a00 */
[----:B------:R-:W3:Y:S06]  /*0040*/  S2R R5, SR_CTAID.X ;  /* 0x0000000000057919 */ /* 0x000eec0000002500 */
[----:B------:R-:W4:Y:S08]  /*0050*/  LDC.64 R8, c[0x0][0x228] ;  /* 0x00008a00ff087b82 */ /* 0x000f300000000a00 */
[----:B------:R-:W5:Y:S01]  /*0060*/  LDC.64 R10, c[0x0][0x230] ;  /* 0x00008c00ff0a7b82 */ /* 0x000f620000000a00 */
[----:B-1----:R-:W-:-:S02]  /*0070*/  SHF.L.U32 R0, R0, 0x1, RZ ;  /* 0x0000000100007819 */ /* 0x002fc400000006ff */
[----:B---3--:R-:W-:Y:S02]  /*0080*/  SHF.R.S32.HI R3, RZ, 0x16, R5 ;  /* 0x00000016ff037819 */ /* 0x008fe40000011405 */
[----:B------:R-:W-:Y:S02]  /*0090*/  LOP3.LUT R0, R0, 0x1fe, RZ, 0xc0, !PT ;  /* 0x000001fe00007812 */ /* 0x000fe400078ec0ff */
[----:B------:R-:W-:Y:S02]  /*00a0*/  SGXT R3, R3, 0x1 ;  /* 0x000000010303781a */ /* 0x000fe40000000200 */
[----:B------:R-:W-:Y:S02]  /*00b0*/  LEA R0, R5, R0, 0x9 ;  /* 0x0000000005007211 */ /* 0x000fe400078e48ff */
[----:B------:R-:W1:Y:S02]  /*00c0*/  LDC.64 R4, c[0x0][0x218] ;  /* 0x00008600ff047b82 */ /* 0x000e640000000a00 */
[----:B------:R-:W-:-:S04]  /*00d0*/  LEA.HI R3, R3, R0, RZ, 0x6 ;  /* 0x0000000003037211 */ /* 0x000fc800078f30ff */
[--C-:B------:R-:W-:Y:S02]  /*00e0*/  SHF.R.S32.HI R2, RZ, 0x6, R3.reuse ;  /* 0x00000006ff027819 */ /* 0x100fe40000011403 */
[----:B------:R-:W-:-:S04]  /*00f0*/  SHF.R.S32.HI R3, RZ, 0x1f, R3 ;  /* 0x0000001fff037819 */ /* 0x000fc80000011403 */
[----:B------:R-:W-:-:S04]  /*0100*/  LEA.HI R3, R3, R2, RZ, 0x9 ;  /* 0x0000000203037211 */ /* 0x000fc800078f48ff */
[----:B------:R-:W-:-:S04]  /*0110*/  LOP3.LUT R3, R3, 0xfffffe00, RZ, 0xc0, !PT ;  /* 0xfffffe0003037812 */ /* 0x000fc800078ec0ff */
[----:B------:R-:W-:Y:S02]  /*0120*/  IADD3 R13, R2, -R3, RZ ;  /* 0x80000003020d7210 */ /* 0x000fe40007ffe0ff */
[----:B------:R-:W3:Y:S03]  /*0130*/  LDC.64 R2, c[0x0][0x210] ;  /* 0x00008400ff027b82 */ /* 0x000ee60000000a00 */
[----:B--2---:R-:W-:-:S06]  /*0140*/  IMAD.WIDE R6, R13, 0x4, R6 ;  /* 0x000000040d067825 */ /* 0x004fcc00078e0206 */
[----:B------:R-:W2:Y:S01]  /*0150*/  LDG.E.EL R6, desc[UR4][R6.64] ;  /* 0x0000000406067981 */ /* 0x000ea2000c2e1900 */
[----:B-1----:R-:W-:-:S05]  /*0160*/  IMAD.WIDE R4, R13, 0x4, R4 ;  /* 0x000000040d047825 */ /* 0x002fca00078e0204 */
[----:B------:R1:W2:Y:S01]  /*0170*/  LDG.E.EL R12, desc[UR4][R4.64] ;  /* 0x00000004040c7981 */ /* 0x0002a2000c2e1900 */
[----:B---3--:R-:W-:Y:S01]  /*0180*/  IMAD.WIDE R2, R0, 0x4, R2 ;  /* 0x0000000400027825 */ /* 0x008fe200078e0202 */
[----:B------:R-:W-:Y:S01]  /*0190*/  HFMA2.MMA R14, -RZ, RZ, 1.625, 0 ;  /* 0x3e800000ff0e7435 */ /* 0x000fe200000001ff */
[----:B-1----:R-:W1:Y:S04]  /*01a0*/  LDC.64 R4, c[0x0][0x238] ;  /* 0x00008e00ff047b82 */ /* 0x002e680000000a00 */
[----:B------:R-:W3:Y:S01]  /*01b0*/  LDG.E.64 R2, desc[UR4][R2.64] ;  /* 0x0000000402027981 */ /* 0x000ee2000c1e1b00 */
[----:B----4-:R-:W-:-:S04]  /*01c0*/  IMAD.WIDE R8, R13, 0x4, R8 ;  /* 0x000000040d087825 */ /* 0x010fc800078e0208 */
[----:B-----5:R-:W-:Y:S02]  /*01d0*/  IMAD.WIDE R10, R13, 0x4, R10 ;  /* 0x000000040d0a7825 */ /* 0x020fe400078e020a */
[----:B------:R-:W4:Y:S04]  /*01e0*/  LDG.E.EL R8, desc[UR4][R8.64] ;  /* 0x0000000408087981 */ /* 0x000f28000c2e1900 */
[----:B------:R-:W4:Y:S01]  /*01f0*/  LDG.E.EL R11, desc[UR4][R10.64] ;  /* 0x000000040a0b7981 */ /* 0x000f22000c2e1900 */
[----:B-1----:R-:W-:-:S04]  /*0200*/  IMAD.WIDE R4, R0, 0x4, R4 ;  /* 0x0000000400047825 */ /* 0x002fc800078e0204 */
[----:B--2---:R-:W-:-:S04]  /*0210*/  FADD R6, R6, 9.9999997473787516356e-06 ;  /* 0x3727c5ac06067421 */ /* 0x004fc80000000000 */
[----:B------:R-:W1:Y:S02]  /*0220*/  MUFU.SQRT R7, R6 ;  /* 0x0000000600077308 */ /* 0x000e640000002000 */
[C---:B-1----:R-:W-:Y:S02]  /*0230*/  FSETP.GT.AND P0, PT, R7.reuse, 8.50705917302346158658e+37, PT ;  /* 0x7e8000000700780b */ /* 0x042fe40003f04000 */
[----:B------:R-:W-:-:S11]  /*0240*/  FSETP.GEU.AND P1, PT, R7, 1.175494350822287508e-38, PT ;  /* 0x008000000700780b */ /* 0x000fd60003f2e000 */
[----:B------:R-:W-:-:S04]  /*0250*/  @P0 FMUL R7, R7, 0.25 ;  /* 0x3e80000007070820 */ /* 0x000fc80000400000 */
[----:B------:R-:W-:-:S06]  /*0260*/  @!P1 FMUL R7, R7, 16777216 ;  /* 0x4b80000007079820 */ /* 0x000fcc0000400000 */
[----:B------:R-:W1:Y:S01]  /*0270*/  MUFU.RCP R7, R7 ;  /* 0x0000000700077308 */ /* 0x000e620000001000 */
[----:B------:R-:W-:Y:S01]  /*0280*/  FSEL R14, R14, 1, P0 ;  /* 0x3f8000000e0e7808 */ /* 0x000fe20000000000 */
[----:B---3--:R-:W-:-:S04]  /*0290*/  FADD R2, R2, -R12 ;  /* 0x8000000c02027221 */ /* 0x008fc80000000000 */
[----:B------:R-:W-:Y:S01]  /*02a0*/  @!P1 FMUL R14, R14, 16777216 ;  /* 0x4b8000000e0e9820 */ /* 0x000fe20000400000 */
[----:B------:R-:W-:-:S03]  /*02b0*/  FADD R3, R3, -R12 ;  /* 0x8000000c03037221 */ /* 0x000fc60000000000 */
[----:B-1----:R-:W-:-:S04]  /*02c0*/  FMUL R14, R7, R14 ;  /* 0x0000000e070e7220 */ /* 0x002fc80000400000 */
[-C--:B------:R-:W-:Y:S01]  /*02d0*/  FMUL R2, R2, R14.reuse ;  /* 0x0000000e02027220 */ /* 0x080fe20000400000 */
[----:B------:R-:W-:-:S03]  /*02e0*/  FMUL R14, R3, R14 ;  /* 0x0000000e030e7220 */ /* 0x000fc60000400000 */
[C-C-:B----4-:R-:W-:Y:S01]  /*02f0*/  FFMA R2, R8.reuse, R2, R11.reuse ;  /* 0x0000000208027223 */ /* 0x150fe2000000000b */
[----:B------:R-:W-:-:S04]  /*0300*/  FFMA R14, R8, R14, R11 ;  /* 0x0000000e080e7223 */ /* 0x000fc8000000000b */
[----:B------:R-:W-:Y:S02]  /*0310*/  FSETP.GEU.AND P0, PT, R2, RZ, PT ;  /* 0x000000ff0200720b */ /* 0x000fe40003f0e000 */
[----:B------:R-:W-:Y:S02]  /*0320*/  FSETP.GEU.AND P1, PT, R14, RZ, PT ;  /* 0x000000ff0e00720b */ /* 0x000fe40003f2e000 */
[----:B------:R-:W-:Y:S02]  /*0330*/  FSEL R2, R2, RZ, P0 ;  /* 0x000000ff02027208 */ /* 0x000fe40000000000 */
[----:B------:R-:W-:-:S05]  /*0340*/  FSEL R3, R14, RZ, P1 ;  /* 0x000000ff0e037208 */ /* 0x000fca0000800000 */
[----:B------:R-:W-:Y:S01]  /*0350*/  STG.E.64 desc[UR4][R4.64], R2 ;  /* 0x0000000204007986 */ /* 0x000fe2000c101b04 */
[----:B------:R-:W-:Y:S05]  /*0360*/  EXIT ;  /* 0x000000000000794d */ /* 0x000fea0003800000 */
.L_x_0:
[----:B------:R-:W-:-:S00]  /*0370*/  BRA `(.L_x_0) ;  /* 0xfffffffc00fc7947 */ /* 0x000fc0000383ffff */
[----:B------:R-:W-:-:S00]  /*0380*/  NOP ;  /* 0x0000000000007918 */ /* 0x000fc00000000000 */
[----:B------:R-:W-:-:S00]  /*0390*/  NOP ;  /* 0x0000000000007918 */ /* 0x000fc00000000000 */
[----:B------:R-:W-:-:S00]  /*03a0*/  NOP ;  /* 0x0000000000007918 */ /* 0x000fc00000000000 */
[----:B------:R-:W-:-:S00]  /*03b0*/  NOP ;  /* 0x0000000000007918 */ /* 0x000fc00000000000 */
[----:B------:R-:W-:-:S00]  /*03c0*/  NOP ;  /* 0x0000000000007918 */ /* 0x000fc00000000000 */
[----:B------:R-:W-:-:S00]  /*03d0*/  NOP ;  /* 0x0000000000007918 */ /* 0x000fc00000000000 */
[----:B------:R-:W-:-:S00]  /*03e0*/  NOP ;  /* 0x0000000000007918 */ /* 0x000fc00000000000 */
[----:B------:R-:W-:-:S00]  /*03f0*/  NOP ;  /* 0x0000000000007918 */ /* 0x000fc00000000000 */
.L_x_1:


//--------------------- .nv.global.init           --------------------------
	.section	.nv.global.init,"aw",@progbits
.nv.global.init:
	.type		_$_str,@object
	.size		_$_str,(_$_str_$_2 - _$_str)
_$_str:
        /*0000*/ 	.byte	0x5f, 0x5f, 0x43, 0x55, 0x44, 0x41, 0x5f, 0x46, 0x54, 0x5a, 0x00
	.type		_$_str_$_2,@object
	.size		_$_str_$_2,(.L_1 - _$_str_$_2)
_$_str_$_2:
        /*000b*/ 	.byte	0x5f, 0x5f, 0x43, 0x55, 0x44, 0x41, 0x5f, 0x50, 0x52, 0x45, 0x43, 0x5f, 0x53, 0x51, 0x52, 0x54
        /*001b*/ 	.byte	0x00
.L_1:


//--------------------- .nv.constant0.triton_poi_fused__native_batch_norm_legit_no_training_relu_6 --------------------------
	.section	.nv.constant0.triton_poi_fused__native_batch_norm_legit_no_training_relu_6,"a",@progbits
	.sectionflags	@""
	.align	4
.nv.constant0.triton_poi_fused__native_batch_norm_legit_no_training_relu_6:
	.zero		580
